	.headerflags	@"EF_CUDA_TEXMODE_UNIFIED EF_CUDA_64BIT_ADDRESS EF_CUDA_ACCELERATORS EF_CUDA_SM90 EF_CUDA_VIRTUAL_SM(EF_CUDA_SM90)"
	.elftype	@"ET_EXEC"


//--------------------- .nv.info                  --------------------------
	.section	.nv.info,"",@"SHT_CUDA_INFO"
	.align	4


	//----- nvinfo : EIATTR_REGCOUNT
	.align		4
        /*0000*/ 	.byte	0x04, 0x2f
        /*0002*/ 	.short	(.L_1 - .L_0)
	.align		4
.L_0:
        /*0004*/ 	.word	index@(triton_poi_fused_max_pool2d_with_indices_7)
        /*0008*/ 	.word	0x00000020


	//----- nvinfo : EIATTR_MIN_STACK_SIZE
	.align		4
.L_1:
        /*000c*/ 	.byte	0x04, 0x12
        /*000e*/ 	.short	(.L_3 - .L_2)
	.align		4
.L_2:
        /*0010*/ 	.word	index@(triton_poi_fused_max_pool2d_with_indices_7)
        /*0014*/ 	.word	0x00000000


	//----- nvinfo : EIATTR_FRAME_SIZE
	.align		4
.L_3:
        /*0018*/ 	.byte	0x04, 0x11
        /*001a*/ 	.short	(.L_5 - .L_4)
	.align		4
.L_4:
        /*001c*/ 	.word	index@(triton_poi_fused_max_pool2d_with_indices_7)
        /*0020*/ 	.word	0x00000000


	//----- nvinfo : EIATTR_MIN_STACK_SIZE
	.align		4
.L_5:
        /*0024*/ 	.byte	0x04, 0x12
        /*0026*/ 	.short	(.L_7 - .L_6)
	.align		4
.L_6:
        /*0028*/ 	.word	index@(triton_poi_fused_max_pool2d_with_indices_7)
        /*002c*/ 	.word	0x00000000
.L_7:


//--------------------- .nv.info.triton_poi_fused_max_pool2d_with_indices_7 --------------------------
	.section	.nv.info.triton_poi_fused_max_pool2d_with_indices_7,"",@"SHT_CUDA_INFO"
	.sectionflags	@""
	.align	4


	//----- nvinfo : EIATTR_CUDA_API_VERSION
	.align		4
        /*0000*/ 	.byte	0x04, 0x37
        /*0002*/ 	.short	(.L_9 - .L_8)
.L_8:
        /*0004*/ 	.word	0x0000007c


	//----- nvinfo : EIATTR_KPARAM_INFO
	.align		4
.L_9:
        /*0008*/ 	.byte	0x04, 0x17
        /*000a*/ 	.short	(.L_11 - .L_10)
.L_10:
        /*000c*/ 	.word	0x00000000
        /*0010*/ 	.short	0x0003
        /*0012*/ 	.short	0x0018
        /*0014*/ 	.byte	0x00, 0xf0, 0x11, 0x00


	//----- nvinfo : EIATTR_KPARAM_INFO
	.align		4
.L_11:
        /*0018*/ 	.byte	0x04, 0x17
        /*001a*/ 	.short	(.L_13 - .L_12)
.L_12:
        /*001c*/ 	.word	0x00000000
        /*0020*/ 	.short	0x0002
        /*0022*/ 	.short	0x0010
        /*0024*/ 	.byte	0x00, 0xf4, 0x21, 0x00


	//----- nvinfo : EIATTR_KPARAM_INFO
	.align		4
.L_13:
        /*0028*/ 	.byte	0x04, 0x17
        /*002a*/ 	.short	(.L_15 - .L_14)
.L_14:
        /*002c*/ 	.word	0x00000000
        /*0030*/ 	.short	0x0001
        /*0032*/ 	.short	0x0008
        /*0034*/ 	.byte	0x00, 0xf4, 0x21, 0x00


	//----- nvinfo : EIATTR_KPARAM_INFO
	.align		4
.L_15:
        /*0038*/ 	.byte	0x04, 0x17
        /*003a*/ 	.short	(.L_17 - .L_16)
.L_16:
        /*003c*/ 	.word	0x00000000
        /*0040*/ 	.short	0x0000
        /*0042*/ 	.short	0x0000
        /*0044*/ 	.byte	0x00, 0xf4, 0x21, 0x00


	//----- nvinfo : EIATTR_SPARSE_MMA_MASK
	.align		4
.L_17:
        /*0048*/ 	.byte	0x03, 0x50
        /*004a*/ 	.short	0x0000


	//----- nvinfo : EIATTR_MAXREG_COUNT
	.align		4
        /*004c*/ 	.byte	0x03, 0x1b
        /*004e*/ 	.short	0x00ff


	//----- nvinfo : EIATTR_EXIT_INSTR_OFFSETS
	.align		4
        /*0050*/ 	.byte	0x04, 0x1c
        /*0052*/ 	.short	(.L_19 - .L_18)


	//   ....[0]....
.L_18:
        /*0054*/ 	.word	0x00000e60


	//   ....[1]....
        /*0058*/ 	.word	0x00000e90


	//----- nvinfo : EIATTR_REQNTID
	.align		4
.L_19:
        /*005c*/ 	.byte	0x04, 0x10
        /*005e*/ 	.short	(.L_21 - .L_20)
.L_20:
        /*0060*/ 	.word	0x00000100
        /*0064*/ 	.word	0x00000001
        /*0068*/ 	.word	0x00000001


	//----- nvinfo : EIATTR_CBANK_PARAM_SIZE
	.align		4
.L_21:
        /*006c*/ 	.byte	0x03, 0x19
        /*006e*/ 	.short	0x001c


	//----- nvinfo : EIATTR_PARAM_CBANK
	.align		4
        /*0070*/ 	.byte	0x04, 0x0a
        /*0072*/ 	.short	(.L_23 - .L_22)
	.align		4
.L_22:
        /*0074*/ 	.word	index@(.nv.constant0.triton_poi_fused_max_pool2d_with_indices_7)
        /*0078*/ 	.short	0x0210
        /*007a*/ 	.short	0x001c


	//----- nvinfo : EIATTR_SW_WAR
	.align		4
.L_23:
        /*007c*/ 	.byte	0x04, 0x36
        /*007e*/ 	.short	(.L_25 - .L_24)
.L_24:
        /*0080*/ 	.word	0x00000008
.L_25:


//--------------------- .nv.callgraph             --------------------------
	.section	.nv.callgraph,"",@"SHT_CUDA_CALLGRAPH"
	.align	4
	.sectionentsize	8
	.align		4
        /*0000*/ 	.word	0x00000000
	.align		4
        /*0004*/ 	.word	0xffffffff
	.align		4
        /*0008*/ 	.word	0x00000000
	.align		4
        /*000c*/ 	.word	0xfffffffe
	.align		4
        /*0010*/ 	.word	0x00000000
	.align		4
        /*0014*/ 	.word	0xfffffffd
	.align		4
        /*0018*/ 	.word	0x00000000
	.align		4
        /*001c*/ 	.word	0xfffffffc


//--------------------- .text.triton_poi_fused_max_pool2d_with_indices_7 --------------------------
	.section	.text.triton_poi_fused_max_pool2d_with_indices_7,"ax",@progbits
	.sectionflags	@"SHF_BARRIERS=1"
	.align	128
        .global         triton_poi_fused_max_pool2d_with_indices_7
        .type           triton_poi_fused_max_pool2d_with_indices_7,@function
        .size           triton_poi_fused_max_pool2d_with_indices_7,(.L_x_1 - triton_poi_fused_max_pool2d_with_indices_7)
        .other          triton_poi_fused_max_pool2d_with_indices_7,@"STO_CUDA_ENTRY STV_DEFAULT"
triton_poi_fused_max_pool2d_with_indices_7:
.text.triton_poi_fused_max_pool2d_with_indices_7:
[----:B------:R-:W0:Y:S01]  /*0000*/  LDC R1, c[0x0][0x28] ;  /* 0x00000a00ff017b82 */ /* 0x000e220000000800 */
[----:B------:R-:W1:Y:S01]  /*0010*/  S2R R0, SR_TID.X ;  /* 0x0000000000007919 */ /* 0x000e620000002100 */
[----:B------:R-:W-:Y:S01]  /*0020*/  IMAD.MOV.U32 R8, RZ, RZ, RZ ;  /* 0x000000ffff087224 */ /* 0x000fe200078e00ff */
[----:B------:R-:W-:Y:S01]  /*0030*/  CS2R R16, SRZ ;  /* 0x0000000000107805 */ /* 0x000fe2000001ff00 */
[----:B------:R-:W-:Y:S01]  /*0040*/  ULDC.64 UR6, c[0x0][0x208] ;  /* 0x0000820000067ab9 */ /* 0x000fe20000000a00 */
[----:B------:R-:W2:Y:S01]  /*0050*/  S2R R7, SR_CTAID.X ;  /* 0x0000000000077919 */ /* 0x000ea20000002500 */
[----:B------:R-:W-:Y:S02]  /*0060*/  IMAD.MOV.U32 R21, RZ, RZ, RZ ;  /* 0x000000ffff157224 */ /* 0x000fe400078e00ff */
[----:B------:R-:W-:Y:S02]  /*0070*/  IMAD.MOV.U32 R12, RZ, RZ, RZ ;  /* 0x000000ffff0c7224 */ /* 0x000fe400078e00ff */
[----:B------:R-:W-:Y:S01]  /*0080*/  IMAD.MOV.U32 R27, RZ, RZ, RZ ;  /* 0x000000ffff1b7224 */ /* 0x000fe200078e00ff */
[----:B------:R-:W3:Y:S01]  /*0090*/  S2UR UR5, SR_CgaCtaId ;  /* 0x00000000000579c3 */ /* 0x000ee20000008800 */
[----:B------:R-:W-:Y:S01]  /*00a0*/  UMOV UR4, 0x400 ;  /* 0x0000040000047882 */ /* 0x000fe20000000000 */
[----:B------:R-:W-:Y:S01]  /*00b0*/  ULDC.64 UR8, c[0x0][0x220] ;  /* 0x0000880000087ab9 */ /* 0x000fe20000000a00 */
[----:B-1----:R-:W-:-:S02]  /*00c0*/  IMAD.SHL.U32 R2, R0, 0x2, RZ ;  /* 0x0000000200027824 */ /* 0x002fc400078e00ff */
[----:B--2---:R-:W-:-:S03]  /*00d0*/  IMAD.SHL.U32 R7, R7, 0x200, RZ ;  /* 0x0000020007077824 */ /* 0x004fc600078e00ff */
[----:B------:R-:W-:-:S04]  /*00e0*/  LOP3.LUT R2, R2, 0x1fe, RZ, 0xc0, !PT ;  /* 0x000001fe02027812 */ /* 0x000fc800078ec0ff */
[----:B------:R-:W-:Y:S02]  /*00f0*/  LOP3.LUT R3, R7, R2, RZ, 0xfc, !PT ;  /* 0x0000000207037212 */ /* 0x000fe400078efcff */
[----:B------:R-:W-:Y:S01]  /*0100*/  LOP3.LUT R9, R7, 0x1, R2, 0xfe, !PT ;  /* 0x0000000107097812 */ /* 0x000fe200078efe02 */
[----:B------:R-:W-:Y:S01]  /*0110*/  IMAD.MOV.U32 R2, RZ, RZ, RZ ;  /* 0x000000ffff027224 */ /* 0x000fe200078e00ff */
[C---:B------:R-:W-:Y:S01]  /*0120*/  ISETP.GE.AND P0, PT, R3.reuse, 0x2b9b00, PT ;  /* 0x002b9b000300780c */ /* 0x040fe20003f06270 */
[----:B------:R-:W-:-:S04]  /*0130*/  IMAD.HI R4, R3, 0x4325c53f, RZ ;  /* 0x4325c53f03047827 */ /* 0x000fc800078e02ff */
[----:B------:R-:W-:Y:S01]  /*0140*/  IMAD.HI R2, R3, -0x7319a973, R2 ;  /* 0x8ce6568d03027827 */ /* 0x000fe200078e0202 */
[----:B------:R-:W-:-:S04]  /*0150*/  SHF.R.U32.HI R5, RZ, 0x1f, R4 ;  /* 0x0000001fff057819 */ /* 0x000fc80000011604 */
[----:B------:R-:W-:Y:S01]  /*0160*/  LEA.HI.SX32 R11, R4, R5, 0x1c ;  /* 0x00000005040b7211 */ /* 0x000fe200078fe2ff */
[----:B------:R-:W-:Y:S01]  /*0170*/  IMAD.HI R4, R9, 0x4325c53f, RZ ;  /* 0x4325c53f09047827 */ /* 0x000fe200078e02ff */
[----:B------:R-:W-:-:S03]  /*0180*/  SHF.R.U32.HI R15, RZ, 0x1f, R2 ;  /* 0x0000001fff0f7819 */ /* 0x000fc60000011602 */
[----:B------:R-:W-:Y:S01]  /*0190*/  IMAD.HI R6, R11, 0x4325c53f, RZ ;  /* 0x4325c53f0b067827 */ /* 0x000fe200078e02ff */
[----:B------:R-:W-:Y:S02]  /*01a0*/  SHF.R.U32.HI R5, RZ, 0x1f, R4 ;  /* 0x0000001fff057819 */ /* 0x000fe40000011604 */
[----:B------:R-:W-:Y:S02]  /*01b0*/  LEA.HI.SX32 R15, R2, R15, 0x15 ;  /* 0x0000000f020f7211 */ /* 0x000fe400078faaff */
[----:B------:R-:W-:-:S04]  /*01c0*/  SHF.R.U32.HI R13, RZ, 0x1f, R6 ;  /* 0x0000001fff0d7819 */ /* 0x000fc80000011606 */
[----:B------:R-:W-:Y:S02]  /*01d0*/  LEA.HI.SX32 R6, R6, R13, 0x1c ;  /* 0x0000000d06067211 */ /* 0x000fe400078fe2ff */
[----:B------:R-:W-:Y:S02]  /*01e0*/  LEA.HI.SX32 R13, R4, R5, 0x1c ;  /* 0x00000005040d7211 */ /* 0x000fe400078fe2ff */
[----:B------:R-:W1:Y:S01]  /*01f0*/  LDC.64 R4, c[0x0][0x210] ;  /* 0x00008400ff047b82 */ /* 0x000e620000000a00 */
[----:B------:R-:W-:Y:S02]  /*0200*/  IMAD R6, R6, -0x3d, R11 ;  /* 0xffffffc306067824 */ /* 0x000fe400078e020b */
[----:B------:R-:W-:-:S04]  /*0210*/  IMAD.HI R2, R13, 0x4325c53f, RZ ;  /* 0x4325c53f0d027827 */ /* 0x000fc800078e02ff */
[----:B------:R-:W-:Y:S01]  /*0220*/  IMAD R10, R15, 0x3e, R6 ;  /* 0x0000003e0f0a7824 */ /* 0x000fe200078e0206 */
[----:B------:R-:W-:Y:S01]  /*0230*/  SHF.R.U32.HI R15, RZ, 0x1f, R2 ;  /* 0x0000001fff0f7819 */ /* 0x000fe20000011602 */
[----:B------:R-:W-:Y:S02]  /*0240*/  IMAD R11, R11, -0x3d, R3 ;  /* 0xffffffc30b0b7824 */ /* 0x000fe400078e0203 */
[----:B------:R-:W-:Y:S01]  /*0250*/  IMAD.HI R6, R9, -0x7319a973, R8 ;  /* 0x8ce6568d09067827 */ /* 0x000fe200078e0208 */
[----:B------:R-:W-:-:S03]  /*0260*/  LEA.HI.SX32 R2, R2, R15, 0x1c ;  /* 0x0000000f02027211 */ /* 0x000fc600078fe2ff */
[----:B------:R-:W-:Y:S01]  /*0270*/  IMAD R11, R10, 0x7c, R11 ;  /* 0x0000007c0a0b7824 */ /* 0x000fe200078e020b */
[----:B------:R-:W-:-:S03]  /*0280*/  SHF.R.U32.HI R15, RZ, 0x1f, R6 ;  /* 0x0000001fff0f7819 */ /* 0x000fc60000011606 */
[----:B------:R-:W-:Y:S01]  /*0290*/  IMAD.SHL.U32 R11, R11, 0x2, RZ ;  /* 0x000000020b0b7824 */ /* 0x000fe200078e00ff */
[----:B------:R-:W-:Y:S01]  /*02a0*/  LEA.HI.SX32 R10, R6, R15, 0x15 ;  /* 0x0000000f060a7211 */ /* 0x000fe200078faaff */
[----:B------:R-:W-:Y:S02]  /*02b0*/  IMAD R6, R13, -0x3d, R9 ;  /* 0xffffffc30d067824 */ /* 0x000fe400078e0209 */
[C---:B------:R-:W-:Y:S02]  /*02c0*/  VIADD R15, R11.reuse, 0x1 ;  /* 0x000000010b0f7836 */ /* 0x040fe40000000000 */
[----:B------:R-:W-:Y:S02]  /*02d0*/  IMAD R13, R2, -0x3d, R13 ;  /* 0xffffffc3020d7824 */ /* 0x000fe400078e020d */
[----:B------:R-:W-:Y:S02]  /*02e0*/  IMAD.MOV.U32 R2, RZ, RZ, RZ ;  /* 0x000000ffff027224 */ /* 0x000fe400078e00ff */
[----:B-1----:R-:W-:-:S04]  /*02f0*/  IMAD.WIDE R8, R11, 0x4, R4 ;  /* 0x000000040b087825 */ /* 0x002fc800078e0204 */
[----:B------:R-:W-:Y:S01]  /*0300*/  IMAD.WIDE R14, R15, 0x4, R4 ;  /* 0x000000040f0e7825 */ /* 0x000fe200078e0204 */
[----:B------:R1:W2:Y:S03]  /*0310*/  @!P0 LDG.E.EL R2, desc[UR6][R8.64] ;  /* 0x0000000608028981 */ /* 0x0002a6000c2e1900 */
[----:B------:R-:W-:Y:S01]  /*0320*/  VIADD R23, R11, 0x2 ;  /* 0x000000020b177836 */ /* 0x000fe20000000000 */
[----:B------:R4:W2:Y:S01]  /*0330*/  @!P0 LDG.E.EL R17, desc[UR6][R14.64] ;  /* 0x000000060e118981 */ /* 0x0008a2000c2e1900 */
[----:B------:R-:W-:Y:S02]  /*0340*/  IMAD R13, R10, 0x3e, R13 ;  /* 0x0000003e0a0d7824 */ /* 0x000fe400078e020d */
[----:B------:R-:W-:Y:S02]  /*0350*/  IMAD.MOV.U32 R10, RZ, RZ, RZ ;  /* 0x000000ffff0a7224 */ /* 0x000fe400078e00ff */
[----:B------:R-:W-:-:S04]  /*0360*/  IMAD.WIDE R22, R23, 0x4, R4 ;  /* 0x0000000417167825 */ /* 0x000fc800078e0204 */
[----:B------:R-:W-:Y:S01]  /*0370*/  IMAD R13, R13, 0x7c, R6 ;  /* 0x0000007c0d0d7824 */ /* 0x000fe200078e0206 */
[----:B------:R5:W3:Y:S01]  /*0380*/  @!P0 LDG.E.EL R10, desc[UR6][R22.64] ;  /* 0x00000006160a8981 */ /* 0x000ae2000c2e1900 */
[----:B------:R-:W-:Y:S02]  /*0390*/  VIADD R25, R11, 0x7c ;  /* 0x0000007c0b197836 */ /* 0x000fe40000000000 */
[----:B------:R-:W-:Y:S02]  /*03a0*/  IMAD.MOV.U32 R6, RZ, RZ, RZ ;  /* 0x000000ffff067224 */ /* 0x000fe400078e00ff */
[----:B------:R-:W-:Y:S02]  /*03b0*/  IMAD.SHL.U32 R13, R13, 0x2, RZ ;  /* 0x000000020d0d7824 */ /* 0x000fe400078e00ff */
[----:B------:R-:W-:-:S04]  /*03c0*/  IMAD.WIDE R24, R25, 0x4, R4 ;  /* 0x0000000419187825 */ /* 0x000fc800078e0204 */
[C---:B------:R-:W-:Y:S01]  /*03d0*/  VIADD R19, R13.reuse, 0x1 ;  /* 0x000000010d137836 */ /* 0x040fe20000000000 */
[----:B------:R4:W3:Y:S01]  /*03e0*/  @!P0 LDG.E.EL R6, desc[UR6][R24.64] ;  /* 0x0000000618068981 */ /* 0x0008e2000c2e1900 */
[----:B-1----:R-:W-:-:S04]  /*03f0*/  IMAD.WIDE R8, R13, 0x4, R4 ;  /* 0x000000040d087825 */ /* 0x002fc800078e0204 */
[----:B------:R-:W-:Y:S01]  /*0400*/  IMAD.WIDE R18, R19, 0x4, R4 ;  /* 0x0000000413127825 */ /* 0x000fe200078e0204 */
[----:B------:R1:W3:Y:S04]  /*0410*/  @!P0 LDG.E.EL R21, desc[UR6][R8.64] ;  /* 0x0000000608158981 */ /* 0x0002e8000c2e1900 */
[----:B------:R1:W3:Y:S01]  /*0420*/  @!P0 LDG.E.EL R12, desc[UR6][R18.64] ;  /* 0x00000006120c8981 */ /* 0x0002e2000c2e1900 */
[----:B----4-:R-:W-:-:S04]  /*0430*/  VIADD R15, R13, 0x2 ;  /* 0x000000020d0f7836 */ /* 0x010fc80000000000 */
[----:B-----5:R-:W-:-:S04]  /*0440*/  IMAD.WIDE R22, R15, 0x4, R4 ;  /* 0x000000040f167825 */ /* 0x020fc800078e0204 */
[----:B------:R-:W-:Y:S01]  /*0450*/  VIADD R15, R13, 0x7c ;  /* 0x0000007c0d0f7836 */ /* 0x000fe20000000000 */
[----:B------:R-:W4:Y:S03]  /*0460*/  @!P0 LDG.E.EL R27, desc[UR6][R22.64] ;  /* 0x00000006161b8981 */ /* 0x000f26000c2e1900 */
[----:B------:R-:W-:-:S05]  /*0470*/  IMAD.WIDE R14, R15, 0x4, R4 ;  /* 0x000000040f0e7825 */ /* 0x000fca00078e0204 */
[----:B------:R5:W4:Y:S01]  /*0480*/  @!P0 LDG.E.EL R16, desc[UR6][R14.64] ;  /* 0x000000060e108981 */ /* 0x000b22000c2e1900 */
[----:B------:R-:W-:Y:S02]  /*0490*/  VIADD R29, R11, 0x7d ;  /* 0x0000007d0b1d7836 */ /* 0x000fe40000000000 */
[----:B0-----:R-:W-:Y:S02]  /*04a0*/  IMAD.MOV.U32 R25, RZ, RZ, RZ ;  /* 0x000000ffff197224 */ /* 0x001fe400078e00ff */
[----:B-1----:R-:W-:-:S05]  /*04b0*/  IMAD.WIDE R8, R29, 0x4, R4 ;  /* 0x000000041d087825 */ /* 0x002fca00078e0204 */
[----:B------:R0:W4:Y:S01]  /*04c0*/  @!P0 LDG.E.EL R25, desc[UR6][R8.64] ;  /* 0x0000000608198981 */ /* 0x000122000c2e1900 */
[----:B------:R-:W-:Y:S02]  /*04d0*/  VIADD R19, R13, 0x7d ;  /* 0x0000007d0d137836 */ /* 0x000fe40000000000 */
[----:B-----5:R-:W-:Y:S02]  /*04e0*/  IMAD.MOV.U32 R15, RZ, RZ, RZ ;  /* 0x000000ffff0f7224 */ /* 0x020fe400078e00ff */
[----:B------:R-:W-:-:S05]  /*04f0*/  IMAD.WIDE R18, R19, 0x4, R4 ;  /* 0x0000000413127825 */ /* 0x000fca00078e0204 */
[----:B------:R-:W5:Y:S01]  /*0500*/  @!P0 LDG.E.EL R15, desc[UR6][R18.64] ;  /* 0x00000006120f8981 */ /* 0x000f62000c2e1900 */
[----:B0-----:R-:W-:-:S04]  /*0510*/  VIADD R9, R11, 0x7e ;  /* 0x0000007e0b097836 */ /* 0x001fc80000000000 */
[----:B------:R-:W-:Y:S01]  /*0520*/  IMAD.WIDE R8, R9, 0x4, R4 ;  /* 0x0000000409087825 */ /* 0x000fe200078e0204 */
[C---:B--2---:R-:W-:Y:S02]  /*0530*/  FSETP.GT.AND P3, PT, R17.reuse, R2, PT ;  /* 0x000000021100720b */ /* 0x044fe40003f64000 */
[----:B------:R-:W-:Y:S02]  /*0540*/  FSETP.NAN.AND P1, PT, R17, R17, PT ;  /* 0x000000111100720b */ /* 0x000fe40003f28000 */
[----:B---3--:R-:W-:-:S09]  /*0550*/  FSETP.NAN.AND P2, PT, R10, R10, PT ;  /* 0x0000000a0a00720b */ /* 0x008fd20003f48000 */
[----:B------:R-:W-:-:S04]  /*0560*/  @!P3 FSEL R17, R17, R2, P1 ;  /* 0x000000021111b208 */ /* 0x000fc80000800000 */
[----:B------:R-:W-:Y:S02]  /*0570*/  FSETP.GEU.AND P1, PT, R17, R10, PT ;  /* 0x0000000a1100720b */ /* 0x000fe40003f2e000 */
[-C--:B------:R-:W-:Y:S02]  /*0580*/  FSETP.NAN.AND P4, PT, R6, R6.reuse, PT ;  /* 0x000000060600720b */ /* 0x080fe40003f88000 */
[----:B------:R-:W-:Y:S02]  /*0590*/  @!P2 FSEL R10, R10, R17, !P1 ;  /* 0x000000110a0aa208 */ /* 0x000fe40004800000 */
[----:B------:R-:W-:Y:S02]  /*05a0*/  P2R R14, PR, RZ, 0x2 ;  /* 0x00000002ff0e7803 */ /* 0x000fe40000000000 */
[----:B------:R-:W-:Y:S02]  /*05b0*/  FSETP.GEU.AND P2, PT, R10, R6, PT ;  /* 0x000000060a00720b */ /* 0x000fe40003f4e000 */
[----:B------:R-:W-:-:S04]  /*05c0*/  FSETP.GT.AND P1, PT, R12, R21, PT ;  /* 0x000000150c00720b */ /* 0x000fc80003f24000 */
[----:B------:R-:W-:Y:S02]  /*05d0*/  P2R R2, PR, RZ, 0x2 ;  /* 0x00000002ff027803 */ /* 0x000fe40000000000 */
[----:B------:R-:W-:Y:S02]  /*05e0*/  @!P4 FSEL R6, R6, R10, !P2 ;  /* 0x0000000a0606c208 */ /* 0x000fe40005000000 */
[----:B------:R-:W-:Y:S02]  /*05f0*/  P2R R10, PR, RZ, 0x4 ;  /* 0x00000004ff0a7803 */ /* 0x000fe40000000000 */
[----:B------:R-:W-:Y:S02]  /*0600*/  ISETP.NE.AND P2, PT, R2, RZ, PT ;  /* 0x000000ff0200720c */ /* 0x000fe40003f45270 */
[----:B----4-:R-:W-:Y:S02]  /*0610*/  FSETP.NAN.AND P5, PT, R27, R27, PT ;  /* 0x0000001b1b00720b */ /* 0x010fe40003fa8000 */
[----:B------:R-:W-:-:S02]  /*0620*/  FSETP.NAN.AND P4, PT, R12, R12, PT ;  /* 0x0000000c0c00720b */ /* 0x000fc40003f88000 */
[----:B------:R-:W-:-:S07]  /*0630*/  SEL R2, RZ, 0x1, !P3 ;  /* 0x00000001ff027807 */ /* 0x000fce0005800000 */
[----:B------:R-:W-:Y:S02]  /*0640*/  @!P2 FSEL R12, R12, R21, P4 ;  /* 0x000000150c0ca208 */ /* 0x000fe40002000000 */
[----:B------:R-:W-:Y:S02]  /*0650*/  FSETP.NAN.AND P4, PT, R16, R16, PT ;  /* 0x000000101000720b */ /* 0x000fe40003f88000 */
[----:B------:R-:W-:-:S04]  /*0660*/  FSETP.GEU.AND P3, PT, R12, R27, PT ;  /* 0x0000001b0c00720b */ /* 0x000fc80003f6e000 */
[----:B------:R-:W-:-:S04]  /*0670*/  @!P5 FSEL R27, R27, R12, !P3 ;  /* 0x0000000c1b1bd208 */ /* 0x000fc80005800000 */
[----:B------:R-:W-:-:S04]  /*0680*/  FSETP.GEU.AND P1, PT, R27, R16, PT ;  /* 0x000000101b00720b */ /* 0x000fc80003f2e000 */
[----:B------:R-:W-:Y:S02]  /*0690*/  @!P4 FSEL R16, R16, R27, !P1 ;  /* 0x0000001b1010c208 */ /* 0x000fe40004800000 */
[-C--:B------:R-:W-:Y:S02]  /*06a0*/  FSETP.NAN.AND P4, PT, R25, R25.reuse, PT ;  /* 0x000000191900720b */ /* 0x080fe40003f88000 */
[----:B------:R-:W-:Y:S02]  /*06b0*/  P2R R17, PR, RZ, 0x2 ;  /* 0x00000002ff117803 */ /* 0x000fe40000000000 */
[----:B------:R-:W-:-:S09]  /*06c0*/  FSETP.GEU.AND P1, PT, R6, R25, PT ;  /* 0x000000190600720b */ /* 0x000fd20003f2e000 */
[----:B------:R-:W-:Y:S02]  /*06d0*/  @!P4 FSEL R25, R25, R6, !P1 ;  /* 0x000000061919c208 */ /* 0x000fe40004800000 */
[-C--:B-----5:R-:W-:Y:S02]  /*06e0*/  FSETP.NAN.AND P4, PT, R15, R15.reuse, PT ;  /* 0x0000000f0f00720b */ /* 0x0a0fe40003f88000 */
[----:B------:R-:W-:Y:S02]  /*06f0*/  P2R R20, PR, RZ, 0x2 ;  /* 0x00000002ff147803 */ /* 0x000fe40000000000 */
[----:B------:R-:W-:-:S09]  /*0700*/  FSETP.GEU.AND P1, PT, R16, R15, PT ;  /* 0x0000000f1000720b */ /* 0x000fd20003f2e000 */
[----:B------:R-:W-:Y:S01]  /*0710*/  @!P4 FSEL R15, R15, R16, !P1 ;  /* 0x000000100f0fc208 */ /* 0x000fe20004800000 */
[----:B------:R-:W-:-:S06]  /*0720*/  IMAD.MOV.U32 R16, RZ, RZ, RZ ;  /* 0x000000ffff107224 */ /* 0x000fcc00078e00ff */
[----:B------:R-:W2:Y:S01]  /*0730*/  @!P0 LDG.E.EL R16, desc[UR6][R8.64] ;  /* 0x0000000608108981 */ /* 0x000ea2000c2e1900 */
[----:B------:R-:W-:-:S04]  /*0740*/  VIADD R19, R11, 0xf8 ;  /* 0x000000f80b137836 */ /* 0x000fc80000000000 */
[----:B------:R-:W-:Y:S01]  /*0750*/  IMAD.WIDE R18, R19, 0x4, R4 ;  /* 0x0000000413127825 */ /* 0x000fe200078e0204 */
[-C--:B--2---:R-:W-:Y:S02]  /*0760*/  FSETP.NAN.AND P5, PT, R16, R16.reuse, PT ;  /* 0x000000101000720b */ /* 0x084fe40003fa8000 */
[----:B------:R-:W-:-:S04]  /*0770*/  FSETP.GEU.AND P4, PT, R25, R16, PT ;  /* 0x000000101900720b */ /* 0x000fc80003f8e000 */
[----:B------:R-:W-:-:S07]  /*0780*/  P2R R12, PR, RZ, 0x10 ;  /* 0x00000010ff0c7803 */ /* 0x000fce0000000000 */
[----:B------:R-:W-:Y:S02]  /*0790*/  @!P5 FSEL R16, R16, R25, !P4 ;  /* 0x000000191010d208 */ /* 0x000fe40006000000 */
[----:B------:R-:W-:Y:S01]  /*07a0*/  ISETP.NE.AND P4, PT, R20, RZ, PT ;  /* 0x000000ff1400720c */ /* 0x000fe20003f85270 */
[----:B------:R-:W-:-:S06]  /*07b0*/  IMAD.MOV.U32 R20, RZ, RZ, RZ ;  /* 0x000000ffff147224 */ /* 0x000fcc00078e00ff */
[----:B------:R-:W2:Y:S01]  /*07c0*/  @!P0 LDG.E.EL R20, desc[UR6][R18.64] ;  /* 0x0000000612148981 */ /* 0x000ea2000c2e1900 */
[----:B------:R-:W-:Y:S02]  /*07d0*/  P2R R8, PR, RZ, 0x10 ;  /* 0x00000010ff087803 */ /* 0x000fe40000000000 */
[----:B------:R-:W-:Y:S01]  /*07e0*/  ISETP.NE.AND P4, PT, R17, RZ, PT ;  /* 0x000000ff1100720c */ /* 0x000fe20003f85270 */
[----:B------:R-:W-:Y:S02]  /*07f0*/  VIADD R17, R11, 0xf9 ;  /* 0x000000f90b117836 */ /* 0x000fe40000000000 */
[----:B------:R-:W-:Y:S01]  /*0800*/  IMAD.MOV.U32 R9, RZ, RZ, RZ ;  /* 0x000000ffff097224 */ /* 0x000fe200078e00ff */
[-C--:B--2---:R-:W-:Y:S02]  /*0810*/  FSETP.NAN.AND P6, PT, R20, R20.reuse, PT ;  /* 0x000000141400720b */ /* 0x084fe40003fc8000 */
[----:B------:R-:W-:-:S11]  /*0820*/  FSETP.GEU.AND P5, PT, R16, R20, PT ;  /* 0x000000141000720b */ /* 0x000fd60003fae000 */
[----:B------:R-:W-:Y:S01]  /*0830*/  @!P6 FSEL R20, R20, R16, !P5 ;  /* 0x000000101414e208 */ /* 0x000fe20006800000 */
[----:B------:R-:W-:-:S05]  /*0840*/  IMAD.WIDE R16, R17, 0x4, R4 ;  /* 0x0000000411107825 */ /* 0x000fca00078e0204 */
[----:B------:R-:W2:Y:S01]  /*0850*/  @!P0 LDG.E.EL R9, desc[UR6][R16.64] ;  /* 0x0000000610098981 */ /* 0x000ea2000c2e1900 */
[----:B------:R-:W-:Y:S01]  /*0860*/  P2R R6, PR, RZ, 0x2 ;  /* 0x00000002ff067803 */ /* 0x000fe20000000000 */
[----:B------:R-:W-:-:S04]  /*0870*/  VIADD R19, R13, 0x7e ;  /* 0x0000007e0d137836 */ /* 0x000fc80000000000 */
[----:B------:R-:W-:Y:S01]  /*0880*/  IMAD.WIDE R18, R19, 0x4, R4 ;  /* 0x0000000413127825 */ /* 0x000fe200078e0204 */
[-C--:B--2---:R-:W-:Y:S02]  /*0890*/  FSETP.NAN.AND P1, PT, R9, R9.reuse, PT ;  /* 0x000000090900720b */ /* 0x084fe40003f28000 */
[----:B------:R-:W-:-:S11]  /*08a0*/  FSETP.GEU.AND P6, PT, R20, R9, PT ;  /* 0x000000091400720b */ /* 0x000fd60003fce000 */
[----:B------:R-:W-:Y:S01]  /*08b0*/  @!P1 FSEL R9, R9, R20, !P6 ;  /* 0x0000001409099208 */ /* 0x000fe20007000000 */
[----:B------:R-:W-:-:S06]  /*08c0*/  IMAD.MOV.U32 R20, RZ, RZ, RZ ;  /* 0x000000ffff147224 */ /* 0x000fcc00078e00ff */
[----:B------:R-:W2:Y:S01]  /*08d0*/  @!P0 LDG.E.EL R20, desc[UR6][R18.64] ;  /* 0x0000000612148981 */ /* 0x000ea2000c2e1900 */
[----:B------:R-:W-:Y:S02]  /*08e0*/  ISETP.NE.AND P1, PT, R14, RZ, PT ;  /* 0x000000ff0e00720c */ /* 0x000fe40003f25270 */
[----:B------:R-:W-:Y:S02]  /*08f0*/  SEL R14, RZ, 0x1, !P2 ;  /* 0x00000001ff0e7807 */ /* 0x000fe40005000000 */
[----:B------:R-:W-:Y:S02]  /*0900*/  SEL R2, R2, 0x2, P1 ;  /* 0x0000000202027807 */ /* 0x000fe40000800000 */
[-C--:B--2---:R-:W-:Y:S02]  /*0910*/  FSETP.NAN.AND P2, PT, R20, R20.reuse, PT ;  /* 0x000000141400720b */ /* 0x084fe40003f48000 */
[----:B------:R-:W-:-:S11]  /*0920*/  FSETP.GEU.AND P1, PT, R15, R20, PT ;  /* 0x000000140f00720b */ /* 0x000fd60003f2e000 */
[----:B------:R-:W-:Y:S02]  /*0930*/  @!P2 FSEL R20, R20, R15, !P1 ;  /* 0x0000000f1414a208 */ /* 0x000fe40004800000 */
[----:B------:R-:W-:Y:S01]  /*0940*/  ISETP.NE.AND P2, PT, R10, RZ, PT ;  /* 0x000000ff0a00720c */ /* 0x000fe20003f45270 */
[----:B------:R-:W-:Y:S01]  /*0950*/  VIADD R15, R13, 0xf8 ;  /* 0x000000f80d0f7836 */ /* 0x000fe20000000000 */
[----:B------:R-:W-:Y:S02]  /*0960*/  SEL R10, R14, 0x2, P3 ;  /* 0x000000020e0a7807 */ /* 0x000fe40001800000 */
[----:B------:R-:W-:Y:S01]  /*0970*/  SEL R16, R2, 0x3, P2 ;  /* 0x0000000302107807 */ /* 0x000fe20001000000 */
[----:B------:R-:W-:Y:S02]  /*0980*/  IMAD.MOV.U32 R2, RZ, RZ, RZ ;  /* 0x000000ffff027224 */ /* 0x000fe400078e00ff */
[----:B------:R-:W-:-:S05]  /*0990*/  IMAD.WIDE R14, R15, 0x4, R4 ;  /* 0x000000040f0e7825 */ /* 0x000fca00078e0204 */
[----:B------:R0:W2:Y:S01]  /*09a0*/  @!P0 LDG.E.EL R2, desc[UR6][R14.64] ;  /* 0x000000060e028981 */ /* 0x0000a2000c2e1900 */
[----:B------:R-:W-:Y:S01]  /*09b0*/  SEL R10, R10, 0x3, P4 ;  /* 0x000000030a0a7807 */ /* 0x000fe20002000000 */
[----:B------:R-:W-:Y:S01]  /*09c0*/  VIADD R17, R13, 0xf9 ;  /* 0x000000f90d117836 */ /* 0x000fe20000000000 */
[----:B------:R-:W-:-:S04]  /*09d0*/  ISETP.NE.AND P4, PT, R8, RZ, PT ;  /* 0x000000ff0800720c */ /* 0x000fc80003f85270 */
[----:B------:R-:W-:Y:S01]  /*09e0*/  SEL R8, R16, 0x4, P4 ;  /* 0x0000000410087807 */ /* 0x000fe20002000000 */
[----:B------:R-:W-:-:S04]  /*09f0*/  IMAD.WIDE R16, R17, 0x4, R4 ;  /* 0x0000000411107825 */ /* 0x000fc800078e0204 */
[----:B------:R-:W-:Y:S02]  /*0a00*/  VIADD R11, R11, 0xfa ;  /* 0x000000fa0b0b7836 */ /* 0x000fe40000000000 */
[----:B------:R-:W-:Y:S02]  /*0a10*/  VIADD R19, R13, 0xfa ;  /* 0x000000fa0d137836 */ /* 0x000fe40000000000 */
[----:B0-----:R-:W-:-:S04]  /*0a20*/  IMAD.WIDE R14, R11, 0x4, R4 ;  /* 0x000000040b0e7825 */ /* 0x001fc800078e0204 */
[----:B------:R-:W-:Y:S01]  /*0a30*/  IMAD.WIDE R18, R19, 0x4, R4 ;  /* 0x0000000413127825 */ /* 0x000fe200078e0204 */
[----:B------:R-:W-:-:S06]  /*0a40*/  CS2R R4, SRZ ;  /* 0x0000000000047805 */ /* 0x000fcc000001ff00 */
[----:B------:R-:W3:Y:S04]  /*0a50*/  @!P0 LDG.E.EL R4, desc[UR6][R14.64] ;  /* 0x000000060e048981 */ /* 0x000ee8000c2e1900 */
[----:B------:R-:W4:Y:S01]  /*0a60*/  @!P0 LDG.E.EL R5, desc[UR6][R18.64] ;  /* 0x0000000612058981 */ /* 0x000f22000c2e1900 */
[-C--:B--2---:R-:W-:Y:S02]  /*0a70*/  FSETP.NAN.AND P2, PT, R2, R2.reuse, PT ;  /* 0x000000020200720b */ /* 0x084fe40003f48000 */
[----:B------:R-:W-:-:S11]  /*0a80*/  FSETP.GEU.AND P3, PT, R20, R2, PT ;  /* 0x000000021400720b */ /* 0x000fd60003f6e000 */
[----:B------:R-:W-:Y:S02]  /*0a90*/  @!P2 FSEL R2, R2, R20, !P3 ;  /* 0x000000140202a208 */ /* 0x000fe40005800000 */
[----:B------:R-:W-:Y:S01]  /*0aa0*/  ISETP.NE.AND P2, PT, R6, RZ, PT ;  /* 0x000000ff0600720c */ /* 0x000fe20003f45270 */
[----:B------:R-:W-:-:S06]  /*0ab0*/  IMAD.MOV.U32 R6, RZ, RZ, RZ ;  /* 0x000000ffff067224 */ /* 0x000fcc00078e00ff */
[----:B------:R0:W2:Y:S01]  /*0ac0*/  @!P0 LDG.E.EL R6, desc[UR6][R16.64] ;  /* 0x0000000610068981 */ /* 0x0000a2000c2e1900 */
[----:B------:R-:W-:Y:S02]  /*0ad0*/  ISETP.NE.AND P4, PT, R12, RZ, PT ;  /* 0x000000ff0c00720c */ /* 0x000fe40003f85270 */
[----:B------:R-:W1:Y:S01]  /*0ae0*/  S2R R12, SR_TID.X ;  /* 0x00000000000c7919 */ /* 0x000e620000002100 */
[----:B------:R-:W-:Y:S01]  /*0af0*/  SEL R20, R10, 0x4, P2 ;  /* 0x000000040a147807 */ /* 0x000fe20001000000 */
[----:B------:R-:W-:Y:S01]  /*0b00*/  IMAD.HI R13, R3, 0x2ef7722f, RZ ;  /* 0x2ef7722f030d7827 */ /* 0x000fe200078e02ff */
[----:B------:R-:W5:Y:S01]  /*0b10*/  LDC.64 R10, c[0x0][0x218] ;  /* 0x00008600ff0a7b82 */ /* 0x000f620000000a00 */
[----:B------:R-:W-:-:S03]  /*0b20*/  SEL R8, R8, 0x5, P4 ;  /* 0x0000000508087807 */ /* 0x000fc60002000000 */
[----:B0-----:R-:W-:Y:S02]  /*0b30*/  SHF.R.U32.HI R16, RZ, 0x1f, R13 ;  /* 0x0000001fff107819 */ /* 0x001fe4000001160d */
[----:B------:R-:W-:Y:S02]  /*0b40*/  SEL R20, R20, 0x5, P1 ;  /* 0x0000000514147807 */ /* 0x000fe40000800000 */
[----:B------:R-:W-:Y:S02]  /*0b50*/  LEA.HI.SX32 R13, R13, R16, 0xf ;  /* 0x000000100d0d7211 */ /* 0x000fe400078f7aff */
[----:B------:R-:W-:Y:S02]  /*0b60*/  SEL R20, R20, 0x6, P3 ;  /* 0x0000000614147807 */ /* 0x000fe40001800000 */
[----:B---3--:R-:W-:Y:S02]  /*0b70*/  FSETP.NAN.AND P1, PT, R4, R4, PT ;  /* 0x000000040400720b */ /* 0x008fe40003f28000 */
[----:B------:R-:W-:-:S02]  /*0b80*/  SEL R8, R8, 0x6, P5 ;  /* 0x0000000608087807 */ /* 0x000fc40002800000 */
[----:B------:R-:W-:Y:S02]  /*0b90*/  FSETP.GEU.AND P3, PT, R9, R4, PT ;  /* 0x000000040900720b */ /* 0x000fe40003f6e000 */
[----:B------:R-:W-:Y:S01]  /*0ba0*/  SEL R8, R8, 0x7, P6 ;  /* 0x0000000708087807 */ /* 0x000fe20003000000 */
[----:B------:R-:W-:-:S03]  /*0bb0*/  UPRMT UR4, UR5, 0x654, UR4 ;  /* 0x0000065405047896 */ /* 0x000fc60008000004 */
[----:B------:R-:W-:-:S03]  /*0bc0*/  SEL R8, R8, 0x8, P3 ;  /* 0x0000000808087807 */ /* 0x000fc60001800000 */
[----:B------:R-:W-:Y:S02]  /*0bd0*/  @!P1 SEL R4, R4, R9, !P3 ;  /* 0x0000000904049207 */ /* 0x000fe40005800000 */
[-C--:B--2---:R-:W-:Y:S02]  /*0be0*/  FSETP.NAN.AND P2, PT, R6, R6.reuse, PT ;  /* 0x000000060600720b */ /* 0x084fe40003f48000 */
[----:B------:R-:W-:-:S04]  /*0bf0*/  FSETP.GEU.AND P4, PT, R2, R6, PT ;  /* 0x000000060200720b */ /* 0x000fc80003f8e000 */
[----:B------:R-:W-:-:S07]  /*0c00*/  SEL R20, R20, 0x7, P4 ;  /* 0x0000000714147807 */ /* 0x000fce0002000000 */
[----:B------:R-:W-:Y:S02]  /*0c10*/  @!P2 FSEL R6, R6, R2, !P4 ;  /* 0x000000020606a208 */ /* 0x000fe40006000000 */
[-C--:B----4-:R-:W-:Y:S01]  /*0c20*/  FSETP.NAN.AND P2, PT, R5, R5.reuse, PT ;  /* 0x000000050500720b */ /* 0x090fe20003f48000 */
[----:B------:R-:W-:Y:S01]  /*0c30*/  IMAD R2, R13, -0xae6c0, R3 ;  /* 0xfff519400d027824 */ /* 0x000fe200078e0203 */
[----:B------:R-:W-:-:S03]  /*0c40*/  FSETP.GEU.AND P4, PT, R6, R5, PT ;  /* 0x000000050600720b */ /* 0x000fc60003f8e000 */
[----:B------:R-:W-:Y:S01]  /*0c50*/  IMAD R13, R13, 0x15cd80, R2 ;  /* 0x0015cd800d0d7824 */ /* 0x000fe200078e0202 */
[----:B------:R-:W-:Y:S01]  /*0c60*/  SEL R3, R20, 0x8, P4 ;  /* 0x0000000814037807 */ /* 0x000fe20002000000 */
[----:B-1----:R-:W-:Y:S02]  /*0c70*/  IMAD.SHL.U32 R2, R12, 0x2, RZ ;  /* 0x000000020c027824 */ /* 0x002fe400078e00ff */
[----:B-----5:R-:W-:Y:S01]  /*0c80*/  IMAD.WIDE R10, R13, 0x4, R10 ;  /* 0x000000040d0a7825 */ /* 0x020fe200078e020a */
[----:B------:R-:W-:Y:S02]  /*0c90*/  PRMT R8, R3, 0x7604, R8 ;  /* 0x0000760403087816 */ /* 0x000fe40000000008 */
[----:B------:R-:W-:Y:S02]  /*0ca0*/  LOP3.LUT R13, R2, 0x1fe, RZ, 0xc0, !PT ;  /* 0x000001fe020d7812 */ /* 0x000fe400078ec0ff */
[----:B------:R-:W-:-:S03]  /*0cb0*/  @!P2 SEL R5, R5, R6, !P4 ;  /* 0x000000060505a207 */ /* 0x000fc60006000000 */
[----:B------:R0:W-:Y:S04]  /*0cc0*/  STS.U16 [R13+UR4], R8 ;  /* 0x000000080d007988 */ /* 0x0001e80008000404 */
[----:B------:R1:W-:Y:S01]  /*0cd0*/  @!P0 STG.E.64 desc[UR6][R10.64], R4 ;  /* 0x000000040a008986 */ /* 0x0003e2000c101b06 */
[----:B------:R-:W-:Y:S01]  /*0ce0*/  LOP3.LUT R12, R12, 0xff, RZ, 0xc0, !PT ;  /* 0x000000ff0c0c7812 */ /* 0x000fe200078ec0ff */
[----:B------:R-:W-:Y:S01]  /*0cf0*/  BAR.SYNC.DEFER_BLOCKING 0x0 ;  /* 0x0000000000007b1d */ /* 0x000fe20000010000 */
[----:B------:R-:W-:Y:S01]  /*0d00*/  LOP3.LUT R3, R7, 0xff, R0, 0xf8, !PT ;  /* 0x000000ff07037812 */ /* 0x000fe200078ef800 */
[----:B------:R-:W-:Y:S02]  /*0d10*/  IMAD.MOV.U32 R2, RZ, RZ, RZ ;  /* 0x000000ffff027224 */ /* 0x000fe400078e00ff */
[----:B------:R-:W-:Y:S01]  /*0d20*/  IMAD.MOV.U32 R6, RZ, RZ, RZ ;  /* 0x000000ffff067224 */ /* 0x000fe200078e00ff */
[C---:B------:R-:W-:Y:S01]  /*0d30*/  LOP3.LUT R7, R3.reuse, 0x100, RZ, 0xfc, !PT ;  /* 0x0000010003077812 */ /* 0x040fe200078efcff */
[----:B------:R-:W-:-:S04]  /*0d40*/  IMAD.HI R0, R3, -0x7319a973, R2 ;  /* 0x8ce6568d03007827 */ /* 0x000fc800078e0202 */
[----:B------:R-:W-:Y:S01]  /*0d50*/  IMAD.HI R2, R7, -0x7319a973, R6 ;  /* 0x8ce6568d07027827 */ /* 0x000fe200078e0206 */
[----:B------:R-:W-:Y:S01]  /*0d60*/  SHF.R.U32.HI R9, RZ, 0x1f, R0 ;  /* 0x0000001fff097819 */ /* 0x000fe20000011600 */
[----:B------:R-:W2:Y:S03]  /*0d70*/  LDS.U8 R15, [R12+UR4] ;  /* 0x000000040c0f7984 */ /* 0x000ea60008000000 */
[----:B------:R-:W-:Y:S02]  /*0d80*/  LEA.HI.SX32 R9, R0, R9, 0x15 ;  /* 0x0000000900097211 */ /* 0x000fe400078faaff */
[----:B0-----:R-:W-:-:S03]  /*0d90*/  SHF.R.U32.HI R13, RZ, 0x1f, R2 ;  /* 0x0000001fff0d7819 */ /* 0x001fc60000011602 */
[----:B------:R-:W-:Y:S01]  /*0da0*/  IMAD R0, R9, -0xe89, R3 ;  /* 0xfffff17709007824 */ /* 0x000fe200078e0203 */
[----:B------:R-:W-:Y:S02]  /*0db0*/  LEA.HI.SX32 R13, R2, R13, 0x15 ;  /* 0x0000000d020d7211 */ /* 0x000fe400078faaff */
[----:B------:R-:W-:Y:S01]  /*0dc0*/  ISETP.GE.AND P0, PT, R3, 0x2b9b00, PT ;  /* 0x002b9b000300780c */ /* 0x000fe20003f06270 */
[----:B------:R-:W-:Y:S01]  /*0dd0*/  IMAD R9, R9, 0xf00, R0 ;  /* 0x00000f0009097824 */ /* 0x000fe200078e0200 */
[----:B------:R-:W-:Y:S01]  /*0de0*/  ISETP.GE.AND P1, PT, R7, 0x2b9b00, PT ;  /* 0x002b9b000700780c */ /* 0x000fe20003f26270 */
[----:B------:R-:W-:-:S03]  /*0df0*/  IMAD R0, R13, -0xe89, R7 ;  /* 0xfffff1770d007824 */ /* 0x000fc600078e0207 */
[----:B------:R-:W-:Y:S01]  /*0e00*/  IADD3 R2, P2, R9, UR8, RZ ;  /* 0x0000000809027c10 */ /* 0x000fe2000ff5e0ff */
[----:B------:R-:W-:-:S03]  /*0e10*/  IMAD R0, R13, 0xf00, R0 ;  /* 0x00000f000d007824 */ /* 0x000fc600078e0200 */
[----:B------:R-:W-:Y:S02]  /*0e20*/  LEA.HI.X.SX32 R3, R9, UR9, 0x1, P2 ;  /* 0x0000000909037c11 */ /* 0x000fe400090f0eff */
[----:B-1----:R-:W-:-:S04]  /*0e30*/  IADD3 R4, P2, R0, UR8, RZ ;  /* 0x0000000800047c10 */ /* 0x002fc8000ff5e0ff */
[----:B------:R-:W-:Y:S01]  /*0e40*/  LEA.HI.X.SX32 R5, R0, UR9, 0x1, P2 ;  /* 0x0000000900057c11 */ /* 0x000fe200090f0eff */
[----:B--2---:R0:W-:Y:S02]  /*0e50*/  @!P0 STG.E.U8 desc[UR6][R2.64], R15 ;  /* 0x0000000f02008986 */ /* 0x0041e4000c101106 */
[----:B0-----:R-:W-:Y:S06]  /*0e60*/  @P1 EXIT ;  /* 0x000000000000194d */ /* 0x001fec0003800000 */
[----:B0-----:R-:W0:Y:S04]  /*0e70*/  LDS.U8 R3, [R12+UR4+0x100] ;  /* 0x000100040c037984 */ /* 0x001e280008000000 */
[----:B0-----:R-:W-:Y:S01]  /*0e80*/  STG.E.U8 desc[UR6][R4.64], R3 ;  /* 0x0000000304007986 */ /* 0x001fe2000c101106 */
[----:B------:R-:W-:Y:S05]  /*0e90*/  EXIT ;  /* 0x000000000000794d */ /* 0x000fea0003800000 */
.L_x_0:
[----:B------:R-:W-:-:S00]  /*0ea0*/  BRA `(.L_x_0) ;  /* 0xfffffffc00fc7947 */ /* 0x000fc0000383ffff */
[----:B------:R-:W-:-:S00]  /*0eb0*/  NOP ;  /* 0x0000000000007918 */ /* 0x000fc00000000000 */
        /* <DEDUP_REMOVED lines=12> */
.L_x_1:


//--------------------- .nv.shared.triton_poi_fused_max_pool2d_with_indices_7 --------------------------
	.section	.nv.shared.triton_poi_fused_max_pool2d_with_indices_7,"aw",@nobits
	.sectionflags	@""
	.align	16
	.zero		1024


//--------------------- .nv.constant0.triton_poi_fused_max_pool2d_with_indices_7 --------------------------
	.section	.nv.constant0.triton_poi_fused_max_pool2d_with_indices_7,"a",@progbits
	.sectionflags	@""
	.align	4
.nv.constant0.triton_poi_fused_max_pool2d_with_indices_7:
	.zero		556
